	.headerflags	@"EF_CUDA_TEXMODE_UNIFIED EF_CUDA_64BIT_ADDRESS EF_CUDA_ACCELERATORS EF_CUDA_SM90 EF_CUDA_VIRTUAL_SM(EF_CUDA_SM90)"
	.elftype	@"ET_EXEC"


//--------------------- .nv.info                  --------------------------
	.section	.nv.info,"",@"SHT_CUDA_INFO"
	.align	4


	//----- nvinfo : EIATTR_REGCOUNT
	.align		4
        /*0000*/ 	.byte	0x04, 0x2f
        /*0002*/ 	.short	(.L_3 - .L_2)
	.align		4
.L_2:
        /*0004*/ 	.word	index@(triton_poi_fused__native_batch_norm_legit_no_training_leaky_relu_0)
        /*0008*/ 	.word	0x00000020


	//----- nvinfo : EIATTR_MIN_STACK_SIZE
	.align		4
.L_3:
        /*000c*/ 	.byte	0x04, 0x12
        /*000e*/ 	.short	(.L_5 - .L_4)
	.align		4
.L_4:
        /*0010*/ 	.word	index@(triton_poi_fused__native_batch_norm_legit_no_training_leaky_relu_0)
        /*0014*/ 	.word	0x00000000


	//----- nvinfo : EIATTR_FRAME_SIZE
	.align		4
.L_5:
        /*0018*/ 	.byte	0x04, 0x11
        /*001a*/ 	.short	(.L_7 - .L_6)
	.align		4
.L_6:
        /*001c*/ 	.word	index@(triton_poi_fused__native_batch_norm_legit_no_training_leaky_relu_0)
        /*0020*/ 	.word	0x00000000


	//----- nvinfo : EIATTR_MIN_STACK_SIZE
	.align		4
.L_7:
        /*0024*/ 	.byte	0x04, 0x12
        /*0026*/ 	.short	(.L_9 - .L_8)
	.align		4
.L_8:
        /*0028*/ 	.word	index@(triton_poi_fused__native_batch_norm_legit_no_training_leaky_relu_0)
        /*002c*/ 	.word	0x00000000
.L_9:


//--------------------- .nv.info.triton_poi_fused__native_batch_norm_legit_no_training_leaky_relu_0 --------------------------
	.section	.nv.info.triton_poi_fused__native_batch_norm_legit_no_training_leaky_relu_0,"",@"SHT_CUDA_INFO"
	.sectionflags	@""
	.align	4


	//----- nvinfo : EIATTR_CUDA_API_VERSION
	.align		4
        /*0000*/ 	.byte	0x04, 0x37
        /*0002*/ 	.short	(.L_11 - .L_10)
.L_10:
        /*0004*/ 	.word	0x0000007c


	//----- nvinfo : EIATTR_KPARAM_INFO
	.align		4
.L_11:
        /*0008*/ 	.byte	0x04, 0x17
        /*000a*/ 	.short	(.L_13 - .L_12)
.L_12:
        /*000c*/ 	.word	0x00000000
        /*0010*/ 	.short	0x0006
        /*0012*/ 	.short	0x0030
        /*0014*/ 	.byte	0x00, 0xf0, 0x11, 0x00


	//----- nvinfo : EIATTR_KPARAM_INFO
	.align		4
.L_13:
        /*0018*/ 	.byte	0x04, 0x17
        /*001a*/ 	.short	(.L_15 - .L_14)
.L_14:
        /*001c*/ 	.word	0x00000000
        /*0020*/ 	.short	0x0005
        /*0022*/ 	.short	0x0028
        /*0024*/ 	.byte	0x00, 0xf4, 0x21, 0x00


	//----- nvinfo : EIATTR_KPARAM_INFO
	.align		4
.L_15:
        /*0028*/ 	.byte	0x04, 0x17
        /*002a*/ 	.short	(.L_17 - .L_16)
.L_16:
        /*002c*/ 	.word	0x00000000
        /*0030*/ 	.short	0x0004
        /*0032*/ 	.short	0x0020
        /*0034*/ 	.byte	0x00, 0xf4, 0x21, 0x00


	//----- nvinfo : EIATTR_KPARAM_INFO
	.align		4
.L_17:
        /*0038*/ 	.byte	0x04, 0x17
        /*003a*/ 	.short	(.L_19 - .L_18)
.L_18:
        /*003c*/ 	.word	0x00000000
        /*0040*/ 	.short	0x0003
        /*0042*/ 	.short	0x0018
        /*0044*/ 	.byte	0x00, 0xf4, 0x21, 0x00


	//----- nvinfo : EIATTR_KPARAM_INFO
	.align		4
.L_19:
        /*0048*/ 	.byte	0x04, 0x17
        /*004a*/ 	.short	(.L_21 - .L_20)
.L_20:
        /*004c*/ 	.word	0x00000000
        /*0050*/ 	.short	0x0002
        /*0052*/ 	.short	0x0010
        /*0054*/ 	.byte	0x00, 0xf4, 0x21, 0x00


	//----- nvinfo : EIATTR_KPARAM_INFO
	.align		4
.L_21:
        /*0058*/ 	.byte	0x04, 0x17
        /*005a*/ 	.short	(.L_23 - .L_22)
.L_22:
        /*005c*/ 	.word	0x00000000
        /*0060*/ 	.short	0x0001
        /*0062*/ 	.short	0x0008
        /*0064*/ 	.byte	0x00, 0xf4, 0x21, 0x00


	//----- nvinfo : EIATTR_KPARAM_INFO
	.align		4
.L_23:
        /*0068*/ 	.byte	0x04, 0x17
        /*006a*/ 	.short	(.L_25 - .L_24)
.L_24:
        /*006c*/ 	.word	0x00000000
        /*0070*/ 	.short	0x0000
        /*0072*/ 	.short	0x0000
        /*0074*/ 	.byte	0x00, 0xf4, 0x21, 0x00


	//----- nvinfo : EIATTR_SPARSE_MMA_MASK
	.align		4
.L_25:
        /*0078*/ 	.byte	0x03, 0x50
        /*007a*/ 	.short	0x0000


	//----- nvinfo : EIATTR_MAXREG_COUNT
	.align		4
        /*007c*/ 	.byte	0x03, 0x1b
        /*007e*/ 	.short	0x00ff


	//----- nvinfo : EIATTR_EXIT_INSTR_OFFSETS
	.align		4
        /*0080*/ 	.byte	0x04, 0x1c
        /*0082*/ 	.short	(.L_27 - .L_26)


	//   ....[0]....
.L_26:
        /*0084*/ 	.word	0x000006c0


	//----- nvinfo : EIATTR_REQNTID
	.align		4
.L_27:
        /*0088*/ 	.byte	0x04, 0x10
        /*008a*/ 	.short	(.L_29 - .L_28)
.L_28:
        /*008c*/ 	.word	0x00000080
        /*0090*/ 	.word	0x00000001
        /*0094*/ 	.word	0x00000001


	//----- nvinfo : EIATTR_CBANK_PARAM_SIZE
	.align		4
.L_29:
        /*0098*/ 	.byte	0x03, 0x19
        /*009a*/ 	.short	0x0034


	//----- nvinfo : EIATTR_PARAM_CBANK
	.align		4
        /*009c*/ 	.byte	0x04, 0x0a
        /*009e*/ 	.short	(.L_31 - .L_30)
	.align		4
.L_30:
        /*00a0*/ 	.word	index@(.nv.constant0.triton_poi_fused__native_batch_norm_legit_no_training_leaky_relu_0)
        /*00a4*/ 	.short	0x0210
        /*00a6*/ 	.short	0x0034


	//----- nvinfo : EIATTR_SW_WAR
	.align		4
.L_31:
        /*00a8*/ 	.byte	0x04, 0x36
        /*00aa*/ 	.short	(.L_33 - .L_32)
.L_32:
        /*00ac*/ 	.word	0x00000008
.L_33:


//--------------------- .nv.callgraph             --------------------------
	.section	.nv.callgraph,"",@"SHT_CUDA_CALLGRAPH"
	.align	4
	.sectionentsize	8
	.align		4
        /*0000*/ 	.word	0x00000000
	.align		4
        /*0004*/ 	.word	0xffffffff
	.align		4
        /*0008*/ 	.word	0x00000000
	.align		4
        /*000c*/ 	.word	0xfffffffe
	.align		4
        /*0010*/ 	.word	0x00000000
	.align		4
        /*0014*/ 	.word	0xfffffffd
	.align		4
        /*0018*/ 	.word	0x00000000
	.align		4
        /*001c*/ 	.word	0xfffffffc


//--------------------- .nv.constant4             --------------------------
	.section	.nv.constant4,"a",@progbits
	.align	8
	.align		8
.nv.constant4:
        /*0000*/ 	.dword	_$_str
	.align		8
        /*0008*/ 	.dword	_$_str_$_2


//--------------------- .text.triton_poi_fused__native_batch_norm_legit_no_training_leaky_relu_0 --------------------------
	.section	.text.triton_poi_fused__native_batch_norm_legit_no_training_leaky_relu_0,"ax",@progbits
	.align	128
        .global         triton_poi_fused__native_batch_norm_legit_no_training_leaky_relu_0
        .type           triton_poi_fused__native_batch_norm_legit_no_training_leaky_relu_0,@function
        .size           triton_poi_fused__native_batch_norm_legit_no_training_leaky_relu_0,(.L_x_1 - triton_poi_fused__native_batch_norm_legit_no_training_leaky_relu_0)
        .other          triton_poi_fused__native_batch_norm_legit_no_training_leaky_relu_0,@"STO_CUDA_ENTRY STV_DEFAULT"
triton_poi_fused__native_batch_norm_legit_no_training_leaky_relu_0:
.text.triton_poi_fused__native_batch_norm_legit_no_training_leaky_relu_0:
[----:B------:R-:W-:Y:S01]  /*0000*/  LDC R1, c[0x0][0x28] ;  /* 0x00000a00ff017b82 */ /* 0x000fe20000000800 */
[----:B------:R-:W1:Y:S01]  /*0010*/  S2R R0, SR_TID.X ;  /* 0x0000000000007919 */ /* 0x000e620000002100 */
[----:B------:R-:W-:-:S06]  /*0020*/  ULDC.64 UR4, c[0x0][0x208] ;  /* 0x0000820000047ab9 */ /* 0x000fcc0000000a00 */
[----:B------:R-:W2:Y:S01]  /*0030*/  LDC.64 R28, c[0x0][0x220] ;  /* 0x00008800ff1c7b82 */ /* 0x000ea20000000a00 */
[----:B------:R-:W3:Y:S07]  /*0040*/  S2R R3, SR_CTAID.X ;  /* 0x0000000000037919 */ /* 0x000eee0000002500 */
[----:B------:R-:W4:Y:S08]  /*0050*/  LDC.64 R24, c[0x0][0x218] ;  /* 0x00008600ff187b82 */ /* 0x000f300000000a00 */
[----:B------:R-:W5:Y:S01]  /*0060*/  LDC.64 R12, c[0x0][0x238] ;  /* 0x00008e00ff0c7b82 */ /* 0x000f620000000a00 */
[----:B-1----:R-:W-:-:S02]  /*0070*/  SHF.L.U32 R0, R0, 0x2, RZ ;  /* 0x0000000200007819 */ /* 0x002fc400000006ff */
[----:B---3--:R-:W-:Y:S02]  /*0080*/  SHF.R.S32.HI R5, RZ, 0x15, R3 ;  /* 0x00000015ff057819 */ /* 0x008fe40000011403 */
[----:B------:R-:W-:Y:S02]  /*0090*/  LOP3.LUT R0, R0, 0x1fc, RZ, 0xc0, !PT ;  /* 0x000001fc00007812 */ /* 0x000fe400078ec0ff */
[----:B------:R-:W-:Y:S02]  /*00a0*/  SGXT R5, R5, 0x1 ;  /* 0x000000010505781a */ /* 0x000fe40000000200 */
[----:B------:R-:W-:Y:S02]  /*00b0*/  LEA R0, R3, R0, 0xa ;  /* 0x0000000003007211 */ /* 0x000fe400078e50ff */
[----:B------:R-:W1:Y:S02]  /*00c0*/  LDC.64 R2, c[0x0][0x228] ;  /* 0x00008a00ff027b82 */ /* 0x000e640000000a00 */
[----:B------:R-:W-:-:S04]  /*00d0*/  LEA.HI R5, R5, R0, RZ, 0xa ;  /* 0x0000000005057211 */ /* 0x000fc800078f50ff */
[----:B------:R-:W-:Y:S02]  /*00e0*/  SHF.R.S32.HI R15, RZ, 0xa, R5 ;  /* 0x0000000aff0f7819 */ /* 0x000fe40000011405 */
[----:B------:R-:W-:Y:S02]  /*00f0*/  IADD3 R5, R5, 0x200, RZ ;  /* 0x0000020005057810 */ /* 0x000fe40007ffe0ff */
[----:B------:R-:W-:Y:S02]  /*0100*/  LEA.HI R4, R15, R15, RZ, 0x6 ;  /* 0x0000000f0f047211 */ /* 0x000fe400078f30ff */
[----:B------:R-:W-:Y:S02]  /*0110*/  SHF.R.S32.HI R5, RZ, 0xa, R5 ;  /* 0x0000000aff057819 */ /* 0x000fe40000011405 */
[----:B------:R-:W-:Y:S02]  /*0120*/  LOP3.LUT R4, R4, 0xffffffc0, RZ, 0xc0, !PT ;  /* 0xffffffc004047812 */ /* 0x000fe400078ec0ff */
[----:B------:R-:W-:-:S02]  /*0130*/  LEA.HI R6, R5, R5, RZ, 0x6 ;  /* 0x0000000505067211 */ /* 0x000fc400078f30ff */
[----:B------:R-:W-:Y:S02]  /*0140*/  IADD3 R15, R15, -R4, RZ ;  /* 0x800000040f0f7210 */ /* 0x000fe40007ffe0ff */
[----:B------:R-:W-:-:S04]  /*0150*/  LOP3.LUT R6, R6, 0xffffffc0, RZ, 0xc0, !PT ;  /* 0xffffffc006067812 */ /* 0x000fc800078ec0ff */
[----:B------:R-:W-:Y:S01]  /*0160*/  IADD3 R23, R5, -R6, RZ ;  /* 0x8000000605177210 */ /* 0x000fe20007ffe0ff */
[----:B-1----:R-:W-:-:S04]  /*0170*/  IMAD.WIDE R8, R15, 0x4, R2 ;  /* 0x000000040f087825 */ /* 0x002fc800078e0202 */
[----:B------:R-:W-:Y:S01]  /*0180*/  IMAD.WIDE R10, R23, 0x4, R2 ;  /* 0x00000004170a7825 */ /* 0x000fe200078e0202 */
[----:B------:R-:W3:Y:S01]  /*0190*/  LDG.E.EL R19, desc[UR4][R8.64] ;  /* 0x0000000408137981 */ /* 0x000ee2000c2e1900 */
[----:B------:R-:W1:Y:S03]  /*01a0*/  LDC.64 R2, c[0x0][0x230] ;  /* 0x00008c00ff027b82 */ /* 0x000e660000000a00 */
[----:B------:R-:W3:Y:S01]  /*01b0*/  LDG.E.EL R18, desc[UR4][R10.64] ;  /* 0x000000040a127981 */ /* 0x000ee2000c2e1900 */
[----:B--2---:R-:W-:-:S04]  /*01c0*/  IMAD.WIDE R26, R15, 0x4, R28 ;  /* 0x000000040f1a7825 */ /* 0x004fc800078e021c */
[----:B----4-:R-:W-:Y:S01]  /*01d0*/  IMAD.WIDE R24, R0, 0x4, R24 ;  /* 0x0000000400187825 */ /* 0x010fe200078e0218 */
[----:B------:R-:W2:Y:S04]  /*01e0*/  LDG.E.EL R20, desc[UR4][R26.64] ;  /* 0x000000041a147981 */ /* 0x000ea8000c2e1900 */
[----:B------:R-:W2:Y:S01]  /*01f0*/  LDG.E.128 R4, desc[UR4][R24.64] ;  /* 0x0000000418047981 */ /* 0x000ea2000c1e1d00 */
[----:B------:R-:W-:-:S03]  /*0200*/  IMAD.WIDE R28, R23, 0x4, R28 ;  /* 0x00000004171c7825 */ /* 0x000fc600078e021c */
[----:B------:R-:W4:Y:S04]  /*0210*/  LDG.E.128 R8, desc[UR4][R24.64+0x800] ;  /* 0x0008000418087981 */ /* 0x000f28000c1e1d00 */
[----:B------:R-:W4:Y:S01]  /*0220*/  LDG.E.EL R21, desc[UR4][R28.64] ;  /* 0x000000041c157981 */ /* 0x000f22000c2e1900 */
[----:B01----:R-:W-:-:S04]  /*0230*/  IMAD.WIDE R16, R15, 0x4, R2 ;  /* 0x000000040f107825 */ /* 0x003fc800078e0202 */
[----:B-----5:R-:W-:Y:S02]  /*0240*/  IMAD.WIDE R14, R15, 0x4, R12 ;  /* 0x000000040f0e7825 */ /* 0x020fe400078e020c */
[----:B------:R-:W5:Y:S04]  /*0250*/  LDG.E.EL R16, desc[UR4][R16.64] ;  /* 0x0000000410107981 */ /* 0x000f68000c2e1900 */
[----:B------:R0:W5:Y:S01]  /*0260*/  LDG.E.EL R15, desc[UR4][R14.64] ;  /* 0x000000040e0f7981 */ /* 0x000162000c2e1900 */
[----:B------:R-:W-:-:S04]  /*0270*/  IMAD.WIDE R2, R23, 0x4, R2 ;  /* 0x0000000417027825 */ /* 0x000fc800078e0202 */
[----:B------:R-:W-:Y:S02]  /*0280*/  IMAD.WIDE R12, R23, 0x4, R12 ;  /* 0x00000004170c7825 */ /* 0x000fe400078e020c */
[----:B------:R1:W4:Y:S04]  /*0290*/  LDG.E.EL R2, desc[UR4][R2.64] ;  /* 0x0000000402027981 */ /* 0x000328000c2e1900 */
[----:B------:R1:W4:Y:S01]  /*02a0*/  LDG.E.EL R13, desc[UR4][R12.64] ;  /* 0x000000040c0d7981 */ /* 0x000322000c2e1900 */
[----:B0-----:R-:W-:Y:S01]  /*02b0*/  HFMA2.MMA R14, -RZ, RZ, 1.625, 0 ;  /* 0x3e800000ff0e7435 */ /* 0x001fe200000001ff */
[----:B---3--:R-:W-:Y:S01]  /*02c0*/  FADD R19, R19, 9.9999997473787516356e-06 ;  /* 0x3727c5ac13137421 */ /* 0x008fe20000000000 */
[----:B------:R-:W-:-:S03]  /*02d0*/  FADD R18, R18, 9.9999997473787516356e-06 ;  /* 0x3727c5ac12127421 */ /* 0x000fc60000000000 */
[----:B------:R-:W0:Y:S08]  /*02e0*/  MUFU.SQRT R22, R19 ;  /* 0x0000001300167308 */ /* 0x000e300000002000 */
[----:B------:R-:W3:Y:S01]  /*02f0*/  MUFU.SQRT R23, R18 ;  /* 0x0000001200177308 */ /* 0x000ee20000002000 */
[C---:B0-----:R-:W-:Y:S02]  /*0300*/  FSETP.GT.AND P0, PT, R22.reuse, 8.50705917302346158658e+37, PT ;  /* 0x7e8000001600780b */ /* 0x041fe40003f04000 */
[----:B------:R-:W-:-:S02]  /*0310*/  FSETP.GEU.AND P2, PT, R22, 1.175494350822287508e-38, PT ;  /* 0x008000001600780b */ /* 0x000fc40003f4e000 */
[C---:B---3--:R-:W-:Y:S02]  /*0320*/  FSETP.GT.AND P1, PT, R23.reuse, 8.50705917302346158658e+37, PT ;  /* 0x7e8000001700780b */ /* 0x048fe40003f24000 */
[----:B------:R-:W-:-:S07]  /*0330*/  FSETP.GEU.AND P3, PT, R23, 1.175494350822287508e-38, PT ;  /* 0x008000001700780b */ /* 0x000fce0003f6e000 */
[----:B------:R-:W-:-:S04]  /*0340*/  @P0 FMUL R22, R22, 0.25 ;  /* 0x3e80000016160820 */ /* 0x000fc80000400000 */
[----:B------:R-:W-:Y:S01]  /*0350*/  @!P2 FMUL R22, R22, 16777216 ;  /* 0x4b8000001616a820 */ /* 0x000fe20000400000 */
[----:B------:R-:W-:-:S04]  /*0360*/  @P1 FMUL R23, R23, 0.25 ;  /* 0x3e80000017171820 */ /* 0x000fc80000400000 */
[----:B------:R-:W-:Y:S01]  /*0370*/  @!P3 FMUL R23, R23, 16777216 ;  /* 0x4b8000001717b820 */ /* 0x000fe20000400000 */
[----:B------:R-:W0:Y:S01]  /*0380*/  MUFU.RCP R22, R22 ;  /* 0x0000001600167308 */ /* 0x000e220000001000 */
[----:B-1----:R-:W-:-:S07]  /*0390*/  FSEL R3, R14, 1, P0 ;  /* 0x3f8000000e037808 */ /* 0x002fce0000000000 */
[----:B------:R-:W1:Y:S01]  /*03a0*/  MUFU.RCP R23, R23 ;  /* 0x0000001700177308 */ /* 0x000e620000001000 */
[----:B------:R-:W-:Y:S01]  /*03b0*/  FSEL R14, R14, 1, P1 ;  /* 0x3f8000000e0e7808 */ /* 0x000fe20000800000 */
[----:B------:R-:W-:Y:S01]  /*03c0*/  @!P2 FMUL R3, R3, 16777216 ;  /* 0x4b8000000303a820 */ /* 0x000fe20000400000 */
[----:B--2---:R-:W-:-:S03]  /*03d0*/  FADD R19, R7, -R20 ;  /* 0x8000001407137221 */ /* 0x004fc60000000000 */
[----:B------:R-:W-:Y:S01]  /*03e0*/  @!P3 FMUL R14, R14, 16777216 ;  /* 0x4b8000000e0eb820 */ /* 0x000fe20000400000 */
[----:B0-----:R-:W-:Y:S01]  /*03f0*/  FMUL R12, R22, R3 ;  /* 0x00000003160c7220 */ /* 0x001fe20000400000 */
[--C-:B------:R-:W-:Y:S01]  /*0400*/  FADD R7, R5, -R20.reuse ;  /* 0x8000001405077221 */ /* 0x100fe20000000000 */
[--C-:B------:R-:W-:Y:S01]  /*0410*/  FADD R17, R6, -R20.reuse ;  /* 0x8000001406117221 */ /* 0x100fe20000000000 */
[----:B------:R-:W-:Y:S01]  /*0420*/  FADD R5, R4, -R20 ;  /* 0x8000001404057221 */ /* 0x000fe20000000000 */
[----:B-1----:R-:W-:Y:S01]  /*0430*/  FMUL R3, R23, R14 ;  /* 0x0000000e17037220 */ /* 0x002fe20000400000 */
[C---:B------:R-:W-:Y:S01]  /*0440*/  FMUL R14, R12.reuse, R19 ;  /* 0x000000130c0e7220 */ /* 0x040fe20000400000 */
[C---:B------:R-:W-:Y:S01]  /*0450*/  FMUL R20, R12.reuse, R7 ;  /* 0x000000070c147220 */ /* 0x040fe20000400000 */
[C---:B------:R-:W-:Y:S01]  /*0460*/  FMUL R6, R12.reuse, R17 ;  /* 0x000000110c067220 */ /* 0x040fe20000400000 */
[----:B------:R-:W-:Y:S01]  /*0470*/  FMUL R5, R12, R5 ;  /* 0x000000050c057220 */ /* 0x000fe20000400000 */
[----:B-----5:R-:W-:Y:S01]  /*0480*/  FFMA R7, R16, R14, R15 ;  /* 0x0000000e10077223 */ /* 0x020fe2000000000f */
[--C-:B----4-:R-:W-:Y:S01]  /*0490*/  FADD R8, R8, -R21.reuse ;  /* 0x8000001508087221 */ /* 0x110fe20000000000 */
[--C-:B------:R-:W-:Y:S01]  /*04a0*/  FADD R12, R11, -R21.reuse ;  /* 0x800000150b0c7221 */ /* 0x100fe20000000000 */
[--C-:B------:R-:W-:Y:S01]  /*04b0*/  FADD R4, R9, -R21.reuse ;  /* 0x8000001509047221 */ /* 0x100fe20000000000 */
[----:B------:R-:W-:Y:S01]  /*04c0*/  FADD R10, R10, -R21 ;  /* 0x800000150a0a7221 */ /* 0x000fe20000000000 */
[----:B------:R-:W-:Y:S01]  /*04d0*/  FSETP.GT.AND P6, PT, R7, RZ, PT ;  /* 0x000000ff0700720b */ /* 0x000fe20003fc4000 */
[----:B------:R-:W0:Y:S01]  /*04e0*/  LDC.64 R18, c[0x0][0x210] ;  /* 0x00008400ff127b82 */ /* 0x000e220000000a00 */
[C---:B------:R-:W-:Y:S01]  /*04f0*/  FMUL R12, R3.reuse, R12 ;  /* 0x0000000c030c7220 */ /* 0x040fe20000400000 */
[C---:B------:R-:W-:Y:S01]  /*0500*/  FMUL R10, R3.reuse, R10 ;  /* 0x0000000a030a7220 */ /* 0x040fe20000400000 */
[C---:B------:R-:W-:Y:S01]  /*0510*/  FMUL R14, R3.reuse, R4 ;  /* 0x00000004030e7220 */ /* 0x040fe20000400000 */
[----:B------:R-:W-:Y:S01]  /*0520*/  FMUL R8, R3, R8 ;  /* 0x0000000803087220 */ /* 0x000fe20000400000 */
[C-C-:B------:R-:W-:Y:S01]  /*0530*/  FFMA R4, R16.reuse, R5, R15.reuse ;  /* 0x0000000510047223 */ /* 0x140fe2000000000f */
[C-C-:B------:R-:W-:Y:S01]  /*0540*/  FFMA R5, R16.reuse, R20, R15.reuse ;  /* 0x0000001410057223 */ /* 0x140fe2000000000f */
[----:B------:R-:W-:Y:S01]  /*0550*/  FFMA R6, R16, R6, R15 ;  /* 0x0000000610067223 */ /* 0x000fe2000000000f */
[C-C-:B------:R-:W-:Y:S01]  /*0560*/  FFMA R8, R2.reuse, R8, R13.reuse ;  /* 0x0000000802087223 */ /* 0x140fe2000000000d */
[C-C-:B------:R-:W-:Y:S01]  /*0570*/  FFMA R9, R2.reuse, R14, R13.reuse ;  /* 0x0000000e02097223 */ /* 0x140fe2000000000d */
[C-C-:B------:R-:W-:Y:S01]  /*0580*/  FFMA R11, R2.reuse, R12, R13.reuse ;  /* 0x0000000c020b7223 */ /* 0x140fe2000000000d */
[----:B------:R-:W-:Y:S01]  /*0590*/  FFMA R10, R2, R10, R13 ;  /* 0x0000000a020a7223 */ /* 0x000fe2000000000d */
[----:B------:R-:W-:Y:S01]  /*05a0*/  @!P6 FMUL R7, R7, 0.10000000149011611938 ;  /* 0x3dcccccd0707e820 */ /* 0x000fe20000400000 */
[----:B------:R-:W-:-:S02]  /*05b0*/  FSETP.GT.AND P0, PT, R6, RZ, PT ;  /* 0x000000ff0600720b */ /* 0x000fc40003f04000 */
[----:B------:R-:W-:Y:S02]  /*05c0*/  FSETP.GT.AND P1, PT, R5, RZ, PT ;  /* 0x000000ff0500720b */ /* 0x000fe40003f24000 */
[----:B------:R-:W-:Y:S02]  /*05d0*/  FSETP.GT.AND P2, PT, R4, RZ, PT ;  /* 0x000000ff0400720b */ /* 0x000fe40003f44000 */
[----:B------:R-:W-:Y:S02]  /*05e0*/  FSETP.GT.AND P3, PT, R11, RZ, PT ;  /* 0x000000ff0b00720b */ /* 0x000fe40003f64000 */
[----:B------:R-:W-:Y:S02]  /*05f0*/  FSETP.GT.AND P4, PT, R10, RZ, PT ;  /* 0x000000ff0a00720b */ /* 0x000fe40003f84000 */
[----:B------:R-:W-:Y:S02]  /*0600*/  FSETP.GT.AND P5, PT, R8, RZ, PT ;  /* 0x000000ff0800720b */ /* 0x000fe40003fa4000 */
[----:B------:R-:W-:Y:S01]  /*0610*/  FSETP.GT.AND P6, PT, R9, RZ, PT ;  /* 0x000000ff0900720b */ /* 0x000fe20003fc4000 */
[----:B0-----:R-:W-:-:S04]  /*0620*/  IMAD.WIDE R18, R0, 0x4, R18 ;  /* 0x0000000400127825 */ /* 0x001fc800078e0212 */
[----:B------:R-:W-:Y:S01]  /*0630*/  @!P0 FMUL R6, R6, 0.10000000149011611938 ;  /* 0x3dcccccd06068820 */ /* 0x000fe20000400000 */
[----:B------:R-:W-:Y:S01]  /*0640*/  @!P1 FMUL R5, R5, 0.10000000149011611938 ;  /* 0x3dcccccd05059820 */ /* 0x000fe20000400000 */
[----:B------:R-:W-:Y:S01]  /*0650*/  @!P2 FMUL R4, R4, 0.10000000149011611938 ;  /* 0x3dcccccd0404a820 */ /* 0x000fe20000400000 */
[----:B------:R-:W-:Y:S01]  /*0660*/  @!P3 FMUL R11, R11, 0.10000000149011611938 ;  /* 0x3dcccccd0b0bb820 */ /* 0x000fe20000400000 */
[----:B------:R-:W-:Y:S02]  /*0670*/  @!P4 FMUL R10, R10, 0.10000000149011611938 ;  /* 0x3dcccccd0a0ac820 */ /* 0x000fe40000400000 */
[----:B------:R-:W-:Y:S02]  /*0680*/  @!P5 FMUL R8, R8, 0.10000000149011611938 ;  /* 0x3dcccccd0808d820 */ /* 0x000fe40000400000 */
[----:B------:R-:W-:Y:S01]  /*0690*/  @!P6 FMUL R9, R9, 0.10000000149011611938 ;  /* 0x3dcccccd0909e820 */ /* 0x000fe20000400000 */
[----:B------:R-:W-:Y:S04]  /*06a0*/  STG.E.128 desc[UR4][R18.64], R4 ;  /* 0x0000000412007986 */ /* 0x000fe8000c101d04 */
[----:B------:R-:W-:Y:S01]  /*06b0*/  STG.E.128 desc[UR4][R18.64+0x800], R8 ;  /* 0x0008000812007986 */ /* 0x000fe2000c101d04 */
[----:B------:R-:W-:Y:S05]  /*06c0*/  EXIT ;  /* 0x000000000000794d */ /* 0x000fea0003800000 */
.L_x_0:
[----:B------:R-:W-:-:S00]  /*06d0*/  BRA `(.L_x_0) ;  /* 0xfffffffc00fc7947 */ /* 0x000fc0000383ffff */
[----:B------:R-:W-:-:S00]  /*06e0*/  NOP ;  /* 0x0000000000007918 */ /* 0x000fc00000000000 */
        /* <DEDUP_REMOVED lines=9> */
.L_x_1:


//--------------------- .nv.global.init           --------------------------
	.section	.nv.global.init,"aw",@progbits
.nv.global.init:
	.type		_$_str,@object
	.size		_$_str,(_$_str_$_2 - _$_str)
_$_str:
        /*0000*/ 	.byte	0x5f, 0x5f, 0x43, 0x55, 0x44, 0x41, 0x5f, 0x46, 0x54, 0x5a, 0x00
	.type		_$_str_$_2,@object
	.size		_$_str_$_2,(.L_1 - _$_str_$_2)
_$_str_$_2:
        /*000b*/ 	.byte	0x5f, 0x5f, 0x43, 0x55, 0x44, 0x41, 0x5f, 0x50, 0x52, 0x45, 0x43, 0x5f, 0x53, 0x51, 0x52, 0x54
        /*001b*/ 	.byte	0x00
.L_1:


//--------------------- .nv.constant0.triton_poi_fused__native_batch_norm_legit_no_training_leaky_relu_0 --------------------------
	.section	.nv.constant0.triton_poi_fused__native_batch_norm_legit_no_training_leaky_relu_0,"a",@progbits
	.sectionflags	@""
	.align	4
.nv.constant0.triton_poi_fused__native_batch_norm_legit_no_training_leaky_relu_0:
	.zero		580
